//
// Generated by NVIDIA NVVM Compiler
//
// Compiler Build ID: CL-36424714
// Cuda compilation tools, release 13.0, V13.0.88
// Based on NVVM 20.0.0
//

.version 9.0
.target sm_100
.address_size 64

	// .globl	_Z18matrix_vector_multPiS_S_m

.visible .entry _Z18matrix_vector_multPiS_S_m(
	.param .u64 .ptr .align 1 _Z18matrix_vector_multPiS_S_m_param_0,
	.param .u64 .ptr .align 1 _Z18matrix_vector_multPiS_S_m_param_1,
	.param .u64 .ptr .align 1 _Z18matrix_vector_multPiS_S_m_param_2,
	.param .u64 _Z18matrix_vector_multPiS_S_m_param_3
)
{
	.reg .pred 	%p<10>;
	.reg .b32 	%r<115>;
	.reg .b64 	%rd<142>;

	ld.param.u64 	%rd28, [_Z18matrix_vector_multPiS_S_m_param_0];
	ld.param.u64 	%rd29, [_Z18matrix_vector_multPiS_S_m_param_1];
	ld.param.u64 	%rd26, [_Z18matrix_vector_multPiS_S_m_param_2];
	ld.param.u64 	%rd27, [_Z18matrix_vector_multPiS_S_m_param_3];
	cvta.to.global.u64 	%rd1, %rd29;
	cvta.to.global.u64 	%rd2, %rd28;
	mov.u32 	%r14, %ctaid.x;
	mov.u32 	%r15, %ntid.x;
	mov.u32 	%r16, %tid.x;
	mad.lo.s32 	%r17, %r14, %r15, %r16;
	cvt.s64.s32 	%rd3, %r17;
	setp.le.u64 	%p1, %rd27, %rd3;
	@%p1 bra 	$L__BB0_13;
	mul.lo.s64 	%rd4, %rd27, %rd3;
	and.b64  	%rd5, %rd27, 15;
	setp.lt.u64 	%p2, %rd27, 16;
	mov.b32 	%r114, 0;
	mov.b64 	%rd138, 0;
	@%p2 bra 	$L__BB0_4;
	and.b64  	%rd138, %rd27, -16;
	add.s64 	%rd135, %rd1, 32;
	shl.b64 	%rd31, %rd4, 2;
	add.s64 	%rd32, %rd31, %rd2;
	add.s64 	%rd134, %rd32, 32;
	mov.b32 	%r114, 0;
	mov.u64 	%rd136, %rd138;
$L__BB0_3:
	.pragma "nounroll";
	ld.global.u32 	%r21, [%rd134+-32];
	ld.global.u32 	%r22, [%rd135+-32];
	mad.lo.s32 	%r23, %r22, %r21, %r114;
	ld.global.u32 	%r24, [%rd134+-28];
	ld.global.u32 	%r25, [%rd135+-28];
	mad.lo.s32 	%r26, %r25, %r24, %r23;
	ld.global.u32 	%r27, [%rd134+-24];
	ld.global.u32 	%r28, [%rd135+-24];
	mad.lo.s32 	%r29, %r28, %r27, %r26;
	ld.global.u32 	%r30, [%rd134+-20];
	ld.global.u32 	%r31, [%rd135+-20];
	mad.lo.s32 	%r32, %r31, %r30, %r29;
	ld.global.u32 	%r33, [%rd134+-16];
	ld.global.u32 	%r34, [%rd135+-16];
	mad.lo.s32 	%r35, %r34, %r33, %r32;
	ld.global.u32 	%r36, [%rd134+-12];
	ld.global.u32 	%r37, [%rd135+-12];
	mad.lo.s32 	%r38, %r37, %r36, %r35;
	ld.global.u32 	%r39, [%rd134+-8];
	ld.global.u32 	%r40, [%rd135+-8];
	mad.lo.s32 	%r41, %r40, %r39, %r38;
	ld.global.u32 	%r42, [%rd134+-4];
	ld.global.u32 	%r43, [%rd135+-4];
	mad.lo.s32 	%r44, %r43, %r42, %r41;
	ld.global.u32 	%r45, [%rd134];
	ld.global.u32 	%r46, [%rd135];
	mad.lo.s32 	%r47, %r46, %r45, %r44;
	ld.global.u32 	%r48, [%rd134+4];
	ld.global.u32 	%r49, [%rd135+4];
	mad.lo.s32 	%r50, %r49, %r48, %r47;
	ld.global.u32 	%r51, [%rd134+8];
	ld.global.u32 	%r52, [%rd135+8];
	mad.lo.s32 	%r53, %r52, %r51, %r50;
	ld.global.u32 	%r54, [%rd134+12];
	ld.global.u32 	%r55, [%rd135+12];
	mad.lo.s32 	%r56, %r55, %r54, %r53;
	ld.global.u32 	%r57, [%rd134+16];
	ld.global.u32 	%r58, [%rd135+16];
	mad.lo.s32 	%r59, %r58, %r57, %r56;
	ld.global.u32 	%r60, [%rd134+20];
	ld.global.u32 	%r61, [%rd135+20];
	mad.lo.s32 	%r62, %r61, %r60, %r59;
	ld.global.u32 	%r63, [%rd134+24];
	ld.global.u32 	%r64, [%rd135+24];
	mad.lo.s32 	%r65, %r64, %r63, %r62;
	ld.global.u32 	%r66, [%rd134+28];
	ld.global.u32 	%r67, [%rd135+28];
	mad.lo.s32 	%r114, %r67, %r66, %r65;
	add.s64 	%rd136, %rd136, -16;
	add.s64 	%rd135, %rd135, 64;
	add.s64 	%rd134, %rd134, 64;
	setp.ne.s64 	%p3, %rd136, 0;
	@%p3 bra 	$L__BB0_3;
$L__BB0_4:
	setp.eq.s64 	%p4, %rd5, 0;
	@%p4 bra 	$L__BB0_12;
	and.b64  	%rd16, %rd27, 7;
	setp.lt.u64 	%p5, %rd5, 8;
	@%p5 bra 	$L__BB0_7;
	add.s64 	%rd33, %rd138, %rd4;
	shl.b64 	%rd34, %rd33, 2;
	add.s64 	%rd35, %rd2, %rd34;
	ld.global.u32 	%r69, [%rd35];
	shl.b64 	%rd36, %rd138, 2;
	add.s64 	%rd37, %rd1, %rd36;
	ld.global.u32 	%r70, [%rd37];
	mad.lo.s32 	%r71, %r70, %r69, %r114;
	add.s64 	%rd38, %rd138, 1;
	and.b64  	%rd39, %rd38, 4294967295;
	add.s64 	%rd40, %rd39, %rd4;
	shl.b64 	%rd41, %rd40, 2;
	add.s64 	%rd42, %rd2, %rd41;
	ld.global.u32 	%r72, [%rd42];
	shl.b64 	%rd43, %rd38, 2;
	and.b64  	%rd44, %rd43, 17179869180;
	add.s64 	%rd45, %rd1, %rd44;
	ld.global.u32 	%r73, [%rd45];
	mad.lo.s32 	%r74, %r73, %r72, %r71;
	add.s64 	%rd46, %rd138, 2;
	and.b64  	%rd47, %rd46, 4294967295;
	add.s64 	%rd48, %rd47, %rd4;
	shl.b64 	%rd49, %rd48, 2;
	add.s64 	%rd50, %rd2, %rd49;
	ld.global.u32 	%r75, [%rd50];
	shl.b64 	%rd51, %rd46, 2;
	and.b64  	%rd52, %rd51, 17179869180;
	add.s64 	%rd53, %rd1, %rd52;
	ld.global.u32 	%r76, [%rd53];
	mad.lo.s32 	%r77, %r76, %r75, %r74;
	add.s64 	%rd54, %rd138, 3;
	and.b64  	%rd55, %rd54, 4294967295;
	add.s64 	%rd56, %rd55, %rd4;
	shl.b64 	%rd57, %rd56, 2;
	add.s64 	%rd58, %rd2, %rd57;
	ld.global.u32 	%r78, [%rd58];
	shl.b64 	%rd59, %rd54, 2;
	and.b64  	%rd60, %rd59, 17179869180;
	add.s64 	%rd61, %rd1, %rd60;
	ld.global.u32 	%r79, [%rd61];
	mad.lo.s32 	%r80, %r79, %r78, %r77;
	add.s64 	%rd62, %rd138, 4;
	and.b64  	%rd63, %rd62, 4294967295;
	add.s64 	%rd64, %rd63, %rd4;
	shl.b64 	%rd65, %rd64, 2;
	add.s64 	%rd66, %rd2, %rd65;
	ld.global.u32 	%r81, [%rd66];
	shl.b64 	%rd67, %rd62, 2;
	and.b64  	%rd68, %rd67, 17179869180;
	add.s64 	%rd69, %rd1, %rd68;
	ld.global.u32 	%r82, [%rd69];
	mad.lo.s32 	%r83, %r82, %r81, %r80;
	add.s64 	%rd70, %rd138, 5;
	and.b64  	%rd71, %rd70, 4294967295;
	add.s64 	%rd72, %rd71, %rd4;
	shl.b64 	%rd73, %rd72, 2;
	add.s64 	%rd74, %rd2, %rd73;
	ld.global.u32 	%r84, [%rd74];
	shl.b64 	%rd75, %rd70, 2;
	and.b64  	%rd76, %rd75, 17179869180;
	add.s64 	%rd77, %rd1, %rd76;
	ld.global.u32 	%r85, [%rd77];
	mad.lo.s32 	%r86, %r85, %r84, %r83;
	add.s64 	%rd78, %rd138, 6;
	and.b64  	%rd79, %rd78, 4294967295;
	add.s64 	%rd80, %rd79, %rd4;
	shl.b64 	%rd81, %rd80, 2;
	add.s64 	%rd82, %rd2, %rd81;
	ld.global.u32 	%r87, [%rd82];
	shl.b64 	%rd83, %rd78, 2;
	and.b64  	%rd84, %rd83, 17179869180;
	add.s64 	%rd85, %rd1, %rd84;
	ld.global.u32 	%r88, [%rd85];
	mad.lo.s32 	%r89, %r88, %r87, %r86;
	add.s64 	%rd86, %rd138, 7;
	and.b64  	%rd87, %rd86, 4294967295;
	add.s64 	%rd88, %rd87, %rd4;
	shl.b64 	%rd89, %rd88, 2;
	add.s64 	%rd90, %rd2, %rd89;
	ld.global.u32 	%r90, [%rd90];
	shl.b64 	%rd91, %rd86, 2;
	and.b64  	%rd92, %rd91, 17179869180;
	add.s64 	%rd93, %rd1, %rd92;
	ld.global.u32 	%r91, [%rd93];
	mad.lo.s32 	%r114, %r91, %r90, %r89;
	add.s64 	%rd94, %rd138, 8;
	and.b64  	%rd138, %rd94, 4294967295;
$L__BB0_7:
	setp.eq.s64 	%p6, %rd16, 0;
	@%p6 bra 	$L__BB0_12;
	and.b64  	%rd140, %rd27, 3;
	setp.lt.u64 	%p7, %rd16, 4;
	@%p7 bra 	$L__BB0_10;
	add.s64 	%rd95, %rd138, %rd4;
	shl.b64 	%rd96, %rd95, 2;
	add.s64 	%rd97, %rd2, %rd96;
	ld.global.u32 	%r93, [%rd97];
	shl.b64 	%rd98, %rd138, 2;
	add.s64 	%rd99, %rd1, %rd98;
	ld.global.u32 	%r94, [%rd99];
	mad.lo.s32 	%r95, %r94, %r93, %r114;
	add.s64 	%rd100, %rd138, 1;
	and.b64  	%rd101, %rd100, 4294967295;
	add.s64 	%rd102, %rd101, %rd4;
	shl.b64 	%rd103, %rd102, 2;
	add.s64 	%rd104, %rd2, %rd103;
	ld.global.u32 	%r96, [%rd104];
	shl.b64 	%rd105, %rd100, 2;
	and.b64  	%rd106, %rd105, 17179869180;
	add.s64 	%rd107, %rd1, %rd106;
	ld.global.u32 	%r97, [%rd107];
	mad.lo.s32 	%r98, %r97, %r96, %r95;
	add.s64 	%rd108, %rd138, 2;
	and.b64  	%rd109, %rd108, 4294967295;
	add.s64 	%rd110, %rd109, %rd4;
	shl.b64 	%rd111, %rd110, 2;
	add.s64 	%rd112, %rd2, %rd111;
	ld.global.u32 	%r99, [%rd112];
	shl.b64 	%rd113, %rd108, 2;
	and.b64  	%rd114, %rd113, 17179869180;
	add.s64 	%rd115, %rd1, %rd114;
	ld.global.u32 	%r100, [%rd115];
	mad.lo.s32 	%r101, %r100, %r99, %r98;
	add.s64 	%rd116, %rd138, 3;
	and.b64  	%rd117, %rd116, 4294967295;
	add.s64 	%rd118, %rd117, %rd4;
	shl.b64 	%rd119, %rd118, 2;
	add.s64 	%rd120, %rd2, %rd119;
	ld.global.u32 	%r102, [%rd120];
	shl.b64 	%rd121, %rd116, 2;
	and.b64  	%rd122, %rd121, 17179869180;
	add.s64 	%rd123, %rd1, %rd122;
	ld.global.u32 	%r103, [%rd123];
	mad.lo.s32 	%r114, %r103, %r102, %r101;
	add.s64 	%rd124, %rd138, 4;
	and.b64  	%rd138, %rd124, 4294967295;
$L__BB0_10:
	setp.eq.s64 	%p8, %rd140, 0;
	@%p8 bra 	$L__BB0_12;
$L__BB0_11:
	.pragma "nounroll";
	add.s64 	%rd125, %rd138, %rd4;
	shl.b64 	%rd126, %rd125, 2;
	add.s64 	%rd127, %rd2, %rd126;
	ld.global.u32 	%r104, [%rd127];
	shl.b64 	%rd128, %rd138, 2;
	add.s64 	%rd129, %rd1, %rd128;
	ld.global.u32 	%r105, [%rd129];
	mad.lo.s32 	%r114, %r105, %r104, %r114;
	add.s64 	%rd130, %rd138, 1;
	and.b64  	%rd138, %rd130, 4294967295;
	add.s64 	%rd140, %rd140, -1;
	setp.ne.s64 	%p9, %rd140, 0;
	@%p9 bra 	$L__BB0_11;
$L__BB0_12:
	cvta.to.global.u64 	%rd131, %rd26;
	shl.b64 	%rd132, %rd3, 2;
	add.s64 	%rd133, %rd131, %rd132;
	st.global.u32 	[%rd133], %r114;
$L__BB0_13:
	ret;

}


// ===== COMPILED SASS (sm_100) =====

	.target	sm_100

	.elftype	@"ET_EXEC"


//--------------------- .note.nv.tkinfo           --------------------------
	.section	.note.nv.tkinfo,"",@"SHT_NOTE"
	.sectionflags	@"SHF_NOTE_NV_TKINFO"
	.tkinfo
        /*0018*/ 	.word	0x00000002
        /*0030*/ 	.string	""
        /*0030*/ 	.string	"ptxas"
        /*0030*/ 	.string	"Cuda compilation tools, release 13.0, V13.0.88"
        /*0030*/ 	.string	"Build cuda_13.0.r13.0/compiler.36424714_0"
        /*0030*/ 	.string	"-arch sm_100 -m 64 "



//--------------------- .note.nv.cuinfo           --------------------------
	.section	.note.nv.cuinfo,"",@"SHT_NOTE"
	.sectionflags	@"SHF_NOTE_NV_CUINFO"
        /*0018*/ 	.short	0x0002
        /*001a*/ 	.short	0x0064
        /*001c*/ 	.short	0x0082
	.zero		2


//--------------------- .nv.info                  --------------------------
	.section	.nv.info,"",@"SHT_CUDA_INFO"
	.align	4


	//----- nvinfo : EIATTR_REGCOUNT
	.align		4
        /*0000*/ 	.byte	0x04, 0x2f
        /*0002*/ 	.short	(.L_1 - .L_0)
	.align		4
.L_0:
        /*0004*/ 	.word	index@(_Z18matrix_vector_multPiS_S_m)
        /*0008*/ 	.word	0x00000020


	//----- nvinfo : EIATTR_FRAME_SIZE
	.align		4
.L_1:
        /*000c*/ 	.byte	0x04, 0x11
        /*000e*/ 	.short	(.L_3 - .L_2)
	.align		4
.L_2:
        /*0010*/ 	.word	index@(_Z18matrix_vector_multPiS_S_m)
        /*0014*/ 	.word	0x00000000


	//----- nvinfo : EIATTR_MIN_STACK_SIZE
	.align		4
.L_3:
        /*0018*/ 	.byte	0x04, 0x12
        /*001a*/ 	.short	(.L_5 - .L_4)
	.align		4
.L_4:
        /*001c*/ 	.word	index@(_Z18matrix_vector_multPiS_S_m)
        /*0020*/ 	.word	0x00000000
.L_5:


//--------------------- .nv.compat                --------------------------
	.section	.nv.compat,"",@"SHT_CUDA_COMPAT_INFO"
	.align	4
        /*0000*/ 	.byte	0x02, 0x09, 0x00, 0x00, 0x02, 0x02, 0x01, 0x00, 0x02, 0x05, 0x05, 0x00, 0x03, 0x07, 0x01, 0x01
        /*0010*/ 	.byte	0x02, 0x03, 0x00, 0x00, 0x02, 0x06, 0x01, 0x00, 0x04, 0x0b, 0x08, 0x00, 0x09, 0x00, 0x00, 0x00
        /*0020*/ 	.byte	0x00, 0x00, 0x00, 0x00


//--------------------- .nv.info._Z18matrix_vector_multPiS_S_m --------------------------
	.section	.nv.info._Z18matrix_vector_multPiS_S_m,"",@"SHT_CUDA_INFO"
	.sectionflags	@""
	.align	4


	//----- nvinfo : EIATTR_CUDA_API_VERSION
	.align		4
        /*0000*/ 	.byte	0x04, 0x37
        /*0002*/ 	.short	(.L_7 - .L_6)
.L_6:
        /*0004*/ 	.word	0x00000082


	//----- nvinfo : EIATTR_KPARAM_INFO
	.align		4
.L_7:
        /*0008*/ 	.byte	0x04, 0x17
        /*000a*/ 	.short	(.L_9 - .L_8)
.L_8:
        /*000c*/ 	.word	0x00000000
        /*0010*/ 	.short	0x0003
        /*0012*/ 	.short	0x0018
        /*0014*/ 	.byte	0x00, 0xf0, 0x21, 0x00


	//----- nvinfo : EIATTR_KPARAM_INFO
	.align		4
.L_9:
        /*0018*/ 	.byte	0x04, 0x17
        /*001a*/ 	.short	(.L_11 - .L_10)
.L_10:
        /*001c*/ 	.word	0x00000000
        /*0020*/ 	.short	0x0002
        /*0022*/ 	.short	0x0010
        /*0024*/ 	.byte	0x00, 0xf5, 0x21, 0x00


	//----- nvinfo : EIATTR_KPARAM_INFO
	.align		4
.L_11:
        /*0028*/ 	.byte	0x04, 0x17
        /*002a*/ 	.short	(.L_13 - .L_12)
.L_12:
        /*002c*/ 	.word	0x00000000
        /*0030*/ 	.short	0x0001
        /*0032*/ 	.short	0x0008
        /*0034*/ 	.byte	0x00, 0xf5, 0x21, 0x00


	//----- nvinfo : EIATTR_KPARAM_INFO
	.align		4
.L_13:
        /*0038*/ 	.byte	0x04, 0x17
        /*003a*/ 	.short	(.L_15 - .L_14)
.L_14:
        /*003c*/ 	.word	0x00000000
        /*0040*/ 	.short	0x0000
        /*0042*/ 	.short	0x0000
        /*0044*/ 	.byte	0x00, 0xf5, 0x21, 0x00


	//----- nvinfo : EIATTR_SPARSE_MMA_MASK
	.align		4
.L_15:
        /*0048*/ 	.byte	0x03, 0x50
        /*004a*/ 	.short	0x0000


	//----- nvinfo : EIATTR_MAXREG_COUNT
	.align		4
        /*004c*/ 	.byte	0x03, 0x1b
        /*004e*/ 	.short	0x00ff


	//----- nvinfo : EIATTR_MERCURY_ISA_VERSION
	.align		4
        /*0050*/ 	.byte	0x03, 0x5f
        /*0052*/ 	.short	0x0101


	//----- nvinfo : EIATTR_VRC_CTA_INIT_COUNT
	.align		4
        /*0054*/ 	.byte	0x02, 0x4a
	.zero		1
	.zero		1


	//----- nvinfo : EIATTR_EXIT_INSTR_OFFSETS
	.align		4
        /*0058*/ 	.byte	0x04, 0x1c
        /*005a*/ 	.short	(.L_17 - .L_16)


	//   ....[0]....
.L_16:
        /*005c*/ 	.word	0x00000090


	//   ....[1]....
        /*0060*/ 	.word	0x000014c0


	//----- nvinfo : EIATTR_CBANK_PARAM_SIZE
	.align		4
.L_17:
        /*0064*/ 	.byte	0x03, 0x19
        /*0066*/ 	.short	0x0020


	//----- nvinfo : EIATTR_PARAM_CBANK
	.align		4
        /*0068*/ 	.byte	0x04, 0x0a
        /*006a*/ 	.short	(.L_19 - .L_18)
	.align		4
.L_18:
        /*006c*/ 	.word	index@(.nv.constant0._Z18matrix_vector_multPiS_S_m)
        /*0070*/ 	.short	0x0380
        /*0072*/ 	.short	0x0020


	//----- nvinfo : EIATTR_SW_WAR
	.align		4
.L_19:
        /*0074*/ 	.byte	0x04, 0x36
        /*0076*/ 	.short	(.L_21 - .L_20)
.L_20:
        /*0078*/ 	.word	0x00000008
.L_21:


//--------------------- .nv.callgraph             --------------------------
	.section	.nv.callgraph,"",@"SHT_CUDA_CALLGRAPH"
	.align	4
	.sectionentsize	8
	.align		4
        /*0000*/ 	.word	0x00000000
	.align		4
        /*0004*/ 	.word	0xffffffff
	.align		4
        /*0008*/ 	.word	0x00000000
	.align		4
        /*000c*/ 	.word	0xfffffffe
	.align		4
        /*0010*/ 	.word	0x00000000
	.align		4
        /*0014*/ 	.word	0xfffffffd
	.align		4
        /*0018*/ 	.word	0x00000000
	.align		4
        /*001c*/ 	.word	0xfffffffc


//--------------------- .text._Z18matrix_vector_multPiS_S_m --------------------------
	.section	.text._Z18matrix_vector_multPiS_S_m,"ax",@progbits
	.align	128
        .global         _Z18matrix_vector_multPiS_S_m
        .type           _Z18matrix_vector_multPiS_S_m,@function
        .size           _Z18matrix_vector_multPiS_S_m,(.L_x_7 - _Z18matrix_vector_multPiS_S_m)
        .other          _Z18matrix_vector_multPiS_S_m,@"STO_CUDA_ENTRY STV_DEFAULT"
_Z18matrix_vector_multPiS_S_m:
.text._Z18matrix_vector_multPiS_S_m:
[----:B------:R-:W-:Y:S01]  /*0000*/  LDC R1, c[0x0][0x37c] ;  /* 0x0000df00ff017b82 */ /* 0x000fe20000000800 */
[----:B------:R-:W0:Y:S07]  /*0010*/  S2R R3, SR_TID.X ;  /* 0x0000000000037919 */ /* 0x000e2e0000002100 */
[----:B------:R-:W0:Y:S01]  /*0020*/  S2UR UR4, SR_CTAID.X ;  /* 0x00000000000479c3 */ /* 0x000e220000002500 */
[----:B------:R-:W1:Y:S07]  /*0030*/  LDCU.64 UR20, c[0x0][0x398] ;  /* 0x00007300ff1477ac */ /* 0x000e6e0008000a00 */
[----:B------:R-:W0:Y:S02]  /*0040*/  LDC R0, c[0x0][0x360] ;  /* 0x0000d800ff007b82 */ /* 0x000e240000000800 */
[----:B0-----:R-:W-:-:S05]  /*0050*/  IMAD R0, R0, UR4, R3 ;  /* 0x0000000400007c24 */ /* 0x001fca000f8e0203 */
[----:B-1----:R-:W-:Y:S02]  /*0060*/  ISETP.GE.U32.AND P0, PT, R0, UR20, PT ;  /* 0x0000001400007c0c */ /* 0x002fe4000bf06070 */
[----:B------:R-:W-:-:S04]  /*0070*/  SHF.R.S32.HI R3, RZ, 0x1f, R0 ;  /* 0x0000001fff037819 */ /* 0x000fc80000011400 */
[----:B------:R-:W-:-:S13]  /*0080*/  ISETP.GE.U32.AND.EX P0, PT, R3, UR21, PT, P0 ;  /* 0x0000001503007c0c */ /* 0x000fda000bf06100 */
[----:B------:R-:W-:Y:S05]  /*0090*/  @P0 EXIT ;  /* 0x000000000000094d */ /* 0x000fea0003800000 */
[----:B------:R-:W-:Y:S02]  /*00a0*/  UISETP.GE.U32.AND UP0, UPT, UR20, 0x10, UPT ;  /* 0x000000101400788c */ /* 0x000fe4000bf06070 */
[----:B------:R-:W-:Y:S01]  /*00b0*/  IMAD R5, R3, UR20, RZ ;  /* 0x0000001403057c24 */ /* 0x000fe2000f8e02ff */
[----:B------:R-:W-:Y:S02]  /*00c0*/  ULOP3.LUT UR8, UR20, 0xf, URZ, 0xc0, !UPT ;  /* 0x0000000f14087892 */ /* 0x000fe4000f8ec0ff */
[C---:B------:R-:W-:Y:S01]  /*00d0*/  IMAD.WIDE.U32 R12, R0.reuse, UR20, RZ ;  /* 0x00000014000c7c25 */ /* 0x040fe2000f8e00ff */
[----:B------:R-:W-:Y:S01]  /*00e0*/  UISETP.GE.U32.AND.EX UP0, UPT, UR21, URZ, UPT, UP0 ;  /* 0x000000ff1500728c */ /* 0x000fe2000bf06100 */
[----:B------:R-:W-:Y:S02]  /*00f0*/  UMOV UR4, URZ ;  /* 0x000000ff00047c82 */ /* 0x000fe40008000000 */
[----:B------:R-:W-:Y:S01]  /*0100*/  IMAD R5, R0, UR21, R5 ;  /* 0x0000001500057c24 */ /* 0x000fe2000f8e0205 */
[----:B------:R-:W-:Y:S01]  /*0110*/  UMOV UR6, URZ ;  /* 0x000000ff00067c82 */ /* 0x000fe20008000000 */
[----:B------:R-:W-:Y:S01]  /*0120*/  IMAD.MOV.U32 R4, RZ, RZ, RZ ;  /* 0x000000ffff047224 */ /* 0x000fe200078e00ff */
[----:B------:R-:W0:Y:S01]  /*0130*/  LDCU.64 UR22, c[0x0][0x358] ;  /* 0x00006b00ff1677ac */ /* 0x000e220008000a00 */
[----:B------:R-:W-:-:S02]  /*0140*/  IMAD.IADD R2, R13, 0x1, R5 ;  /* 0x000000010d027824 */ /* 0x000fc400078e0205 */
[----:B------:R-:W-:Y:S05]  /*0150*/  BRA.U !UP0, `(.L_x_0) ;  /* 0x00000005081c7547 */ /* 0x000fea000b800000 */
[----:B------:R-:W1:Y:S01]  /*0160*/  LDCU.128 UR12, c[0x0][0x380] ;  /* 0x00007000ff0c77ac */ /* 0x000e620008000c00 */
[----:B------:R-:W-:Y:S01]  /*0170*/  IMAD.MOV.U32 R4, RZ, RZ, RZ ;  /* 0x000000ffff047224 */ /* 0x000fe200078e00ff */
[----:B------:R-:W2:Y:S01]  /*0180*/  LDCU UR6, c[0x0][0x39c] ;  /* 0x00007380ff0677ac */ /* 0x000ea20008000800 */
[----:B------:R-:W-:Y:S01]  /*0190*/  ULOP3.LUT UR4, UR20, 0xfffffff0, URZ, 0xc0, !UPT ;  /* 0xfffffff014047892 */ /* 0x000fe2000f8ec0ff */
[----:B-1----:R-:W-:Y:S01]  /*01a0*/  LEA R6, P0, R12, UR12, 0x2 ;  /* 0x0000000c0c067c11 */ /* 0x002fe2000f8010ff */
[----:B------:R-:W-:-:S03]  /*01b0*/  UIADD3 UR5, UP0, UPT, UR14, 0x20, URZ ;  /* 0x000000200e057890 */ /* 0x000fc6000ff1e0ff */
[----:B------:R-:W-:Y:S01]  /*01c0*/  IADD3 R6, P1, PT, R6, 0x20, RZ ;  /* 0x0000002006067810 */ /* 0x000fe20007f3e0ff */
[----:B------:R-:W-:Y:S01]  /*01d0*/  UIADD3.X UR7, UPT, UPT, URZ, UR15, URZ, UP0, !UPT ;  /* 0x0000000fff077290 */ /* 0x000fe200087fe4ff */
[----:B------:R-:W-:Y:S02]  /*01e0*/  LEA.HI.X R7, R12, UR13, R2, 0x2, P0 ;  /* 0x0000000d0c077c11 */ /* 0x000fe400080f1402 */
[----:B------:R-:W-:Y:S01]  /*01f0*/  MOV R8, UR5 ;  /* 0x0000000500087c02 */ /* 0x000fe20008000f00 */
[----:B------:R-:W-:Y:S02]  /*0200*/  UMOV UR5, UR4 ;  /* 0x0000000400057c82 */ /* 0x000fe40008000000 */
[----:B------:R-:W-:Y:S02]  /*0210*/  IMAD.X R7, RZ, RZ, R7, P1 ;  /* 0x000000ffff077224 */ /* 0x000fe400008e0607 */
[----:B------:R-:W-:Y:S01]  /*0220*/  IMAD.U32 R9, RZ, RZ, UR7 ;  /* 0x00000007ff097e24 */ /* 0x000fe2000f8e00ff */
[----:B--2---:R-:W-:-:S06]  /*0230*/  UMOV UR7, UR6 ;  /* 0x0000000600077c82 */ /* 0x004fcc0008000000 */
.L_x_1:
[----:B0-----:R-:W2:Y:S04]  /*0240*/  LDG.E R17, desc[UR22][R6.64+-0x20] ;  /* 0xffffe01606117981 */ /* 0x001ea8000c1e1900 */
[----:B------:R-:W2:Y:S04]  /*0250*/  LDG.E R24, desc[UR22][R8.64+-0x20] ;  /* 0xffffe01608187981 */ /* 0x000ea8000c1e1900 */
[----:B------:R-:W3:Y:S04]  /*0260*/  LDG.E R26, desc[UR22][R6.64+-0x1c] ;  /* 0xffffe416061a7981 */ /* 0x000ee8000c1e1900 */
[----:B------:R-:W3:Y:S04]  /*0270*/  LDG.E R25, desc[UR22][R8.64+-0x1c] ;  /* 0xffffe41608197981 */ /* 0x000ee8000c1e1900 */
[----:B------:R-:W4:Y:S04]  /*0280*/  LDG.E R19, desc[UR22][R6.64+-0x18] ;  /* 0xffffe81606137981 */ /* 0x000f28000c1e1900 */
[----:B------:R-:W4:Y:S04]  /*0290*/  LDG.E R18, desc[UR22][R8.64+-0x18] ;  /* 0xffffe81608127981 */ /* 0x000f28000c1e1900 */
[----:B------:R-:W5:Y:S04]  /*02a0*/  LDG.E R20, desc[UR22][R6.64+-0x14] ;  /* 0xffffec1606147981 */ /* 0x000f68000c1e1900 */
        /* <DEDUP_REMOVED lines=8> */
[----:B------:R-:W5:Y:S01]  /*0330*/  LDG.E R16, desc[UR22][R8.64+-0x4] ;  /* 0xfffffc1608107981 */ /* 0x000f62000c1e1900 */
[----:B--2---:R-:W-:-:S03]  /*0340*/  IMAD R17, R17, R24, R4 ;  /* 0x0000001811117224 */ /* 0x004fc600078e0204 */
[----:B------:R-:W2:Y:S04]  /*0350*/  LDG.E R4, desc[UR22][R8.64] ;  /* 0x0000001608047981 */ /* 0x000ea8000c1e1900 */
[----:B------:R-:W2:Y:S01]  /*0360*/  LDG.E R24, desc[UR22][R6.64+0x14] ;  /* 0x0000141606187981 */ /* 0x000ea2000c1e1900 */
[----:B---3--:R-:W-:-:S03]  /*0370*/  IMAD R25, R26, R25, R17 ;  /* 0x000000191a197224 */ /* 0x008fc600078e0211 */
[----:B------:R-:W2:Y:S01]  /*0380*/  LDG.E R17, desc[UR22][R6.64] ;  /* 0x0000001606117981 */ /* 0x000ea2000c1e1900 */
[----:B----4-:R-:W-:-:S03]  /*0390*/  IMAD R25, R19, R18, R25 ;  /* 0x0000001213197224 */ /* 0x010fc600078e0219 */
[----:B------:R-:W3:Y:S04]  /*03a0*/  LDG.E R18, desc[UR22][R6.64+0x4] ;  /* 0x0000041606127981 */ /* 0x000ee8000c1e1900 */
[----:B------:R-:W3:Y:S01]  /*03b0*/  LDG.E R19, desc[UR22][R8.64+0x4] ;  /* 0x0000041608137981 */ /* 0x000ee2000c1e1900 */
[----:B-----5:R-:W-:-:S03]  /*03c0*/  IMAD R25, R20, R21, R25 ;  /* 0x0000001514197224 */ /* 0x020fc600078e0219 */
[----:B------:R-:W4:Y:S04]  /*03d0*/  LDG.E R20, desc[UR22][R6.64+0x8] ;  /* 0x0000081606147981 */ /* 0x000f28000c1e1900 */
[----:B------:R-:W4:Y:S01]  /*03e0*/  LDG.E R21, desc[UR22][R8.64+0x8] ;  /* 0x0000081608157981 */ /* 0x000f22000c1e1900 */
[----:B------:R-:W-:-:S03]  /*03f0*/  IMAD R25, R22, R23, R25 ;  /* 0x0000001716197224 */ /* 0x000fc600078e0219 */
[----:B------:R-:W5:Y:S04]  /*0400*/  LDG.E R22, desc[UR22][R6.64+0xc] ;  /* 0x00000c1606167981 */ /* 0x000f68000c1e1900 */
[----:B------:R-:W5:Y:S01]  /*0410*/  LDG.E R23, desc[UR22][R8.64+0xc] ;  /* 0x00000c1608177981 */ /* 0x000f62000c1e1900 */
[----:B------:R-:W-:-:S03]  /*0420*/  IMAD R25, R5, R10, R25 ;  /* 0x0000000a05197224 */ /* 0x000fc600078e0219 */
[----:B------:R-:W5:Y:S04]  /*0430*/  LDG.E R5, desc[UR22][R6.64+0x10] ;  /* 0x0000101606057981 */ /* 0x000f68000c1e1900 */
[----:B------:R-:W5:Y:S01]  /*0440*/  LDG.E R10, desc[UR22][R8.64+0x10] ;  /* 0x00001016080a7981 */ /* 0x000f62000c1e1900 */
[----:B------:R-:W-:-:S03]  /*0450*/  IMAD R26, R11, R14, R25 ;  /* 0x0000000e0b1a7224 */ /* 0x000fc600078e0219 */
[----:B------:R-:W5:Y:S04]  /*0460*/  LDG.E R25, desc[UR22][R8.64+0x14] ;  /* 0x0000141608197981 */ /* 0x000f68000c1e1900 */
[----:B------:R-:W5:Y:S04]  /*0470*/  LDG.E R11, desc[UR22][R6.64+0x18] ;  /* 0x00001816060b7981 */ /* 0x000f68000c1e1900 */
[----:B------:R-:W5:Y:S01]  /*0480*/  LDG.E R14, desc[UR22][R8.64+0x18] ;  /* 0x00001816080e7981 */ /* 0x000f62000c1e1900 */
[----:B------:R-:W-:-:S03]  /*0490*/  IMAD R26, R15, R16, R26 ;  /* 0x000000100f1a7224 */ /* 0x000fc600078e021a */
[----:B------:R0:W5:Y:S04]  /*04a0*/  LDG.E R15, desc[UR22][R6.64+0x1c] ;  /* 0x00001c16060f7981 */ /* 0x000168000c1e1900 */
[----:B------:R1:W5:Y:S01]  /*04b0*/  LDG.E R16, desc[UR22][R8.64+0x1c] ;  /* 0x00001c1608107981 */ /* 0x000362000c1e1900 */
[----:B------:R-:W-:-:S04]  /*04c0*/  UIADD3 UR5, UP0, UPT, UR5, -0x10, URZ ;  /* 0xfffffff005057890 */ /* 0x000fc8000ff1e0ff */
[----:B------:R-:W-:Y:S02]  /*04d0*/  UIADD3.X UR7, UPT, UPT, UR7, -0x1, URZ, UP0, !UPT ;  /* 0xffffffff07077890 */ /* 0x000fe400087fe4ff */
[----:B------:R-:W-:-:S04]  /*04e0*/  UISETP.NE.U32.AND UP0, UPT, UR5, URZ, UPT ;  /* 0x000000ff0500728c */ /* 0x000fc8000bf05070 */
[----:B------:R-:W-:Y:S01]  /*04f0*/  UISETP.NE.AND.EX UP0, UPT, UR7, URZ, UPT, UP0 ;  /* 0x000000ff0700728c */ /* 0x000fe2000bf05300 */
[----:B0-----:R-:W-:Y:S02]  /*0500*/  IADD3 R6, P1, PT, R6, 0x40, RZ ;  /* 0x0000004006067810 */ /* 0x001fe40007f3e0ff */
[----:B-1----:R-:W-:-:S03]  /*0510*/  IADD3 R8, P0, PT, R8, 0x40, RZ ;  /* 0x0000004008087810 */ /* 0x002fc60007f1e0ff */
[----:B------:R-:W-:Y:S01]  /*0520*/  IMAD.X R7, RZ, RZ, R7, P1 ;  /* 0x000000ffff077224 */ /* 0x000fe200008e0607 */
[----:B------:R-:W-:Y:S01]  /*0530*/  IADD3.X R9, PT, PT, RZ, R9, RZ, P0, !PT ;  /* 0x00000009ff097210 */ /* 0x000fe200007fe4ff */
[----:B--2---:R-:W-:-:S04]  /*0540*/  IMAD R4, R17, R4, R26 ;  /* 0x0000000411047224 */ /* 0x004fc800078e021a */
[----:B---3--:R-:W-:-:S04]  /*0550*/  IMAD R4, R18, R19, R4 ;  /* 0x0000001312047224 */ /* 0x008fc800078e0204 */
[----:B----4-:R-:W-:-:S04]  /*0560*/  IMAD R4, R20, R21, R4 ;  /* 0x0000001514047224 */ /* 0x010fc800078e0204 */
[----:B-----5:R-:W-:-:S04]  /*0570*/  IMAD R4, R22, R23, R4 ;  /* 0x0000001716047224 */ /* 0x020fc800078e0204 */
[----:B------:R-:W-:-:S04]  /*0580*/  IMAD R4, R5, R10, R4 ;  /* 0x0000000a05047224 */ /* 0x000fc800078e0204 */
[----:B------:R-:W-:-:S04]  /*0590*/  IMAD R4, R24, R25, R4 ;  /* 0x0000001918047224 */ /* 0x000fc800078e0204 */
[----:B------:R-:W-:-:S04]  /*05a0*/  IMAD R4, R11, R14, R4 ;  /* 0x0000000e0b047224 */ /* 0x000fc800078e0204 */
[----:B------:R-:W-:Y:S01]  /*05b0*/  IMAD R4, R15, R16, R4 ;  /* 0x000000100f047224 */ /* 0x000fe200078e0204 */
[----:B------:R-:W-:Y:S06]  /*05c0*/  BRA.U UP0, `(.L_x_1) ;  /* 0xfffffffd001c7547 */ /* 0x000fec000b83ffff */
.L_x_0:
[----:B------:R-:W-:-:S04]  /*05d0*/  UISETP.NE.U32.AND UP0, UPT, UR8, URZ, UPT ;  /* 0x000000ff0800728c */ /* 0x000fc8000bf05070 */
[----:B------:R-:W-:-:S09]  /*05e0*/  UISETP.NE.AND.EX UP0, UPT, URZ, URZ, UPT, UP0 ;  /* 0x000000ffff00728c */ /* 0x000fd2000bf05300 */
[----:B------:R-:W-:Y:S05]  /*05f0*/  BRA.U !UP0, `(.L_x_2) ;  /* 0x0000000d08a07547 */ /* 0x000fea000b800000 */
[----:B------:R-:W-:Y:S02]  /*0600*/  UISETP.GE.U32.AND UP1, UPT, UR8, 0x8, UPT ;  /* 0x000000080800788c */ /* 0x000fe4000bf26070 */
[----:B------:R-:W-:Y:S02]  /*0610*/  ULOP3.LUT UR36, UR20, 0x7, URZ, 0xc0, !UPT ;  /* 0x0000000714247892 */ /* 0x000fe4000f8ec0ff */
[----:B------:R-:W-:Y:S02]  /*0620*/  UISETP.GE.U32.AND.EX UP1, UPT, URZ, URZ, UPT, UP1 ;  /* 0x000000ffff00728c */ /* 0x000fe4000bf26110 */
[----:B------:R-:W-:-:S04]  /*0630*/  UISETP.NE.U32.AND UP0, UPT, UR36, URZ, UPT ;  /* 0x000000ff2400728c */ /* 0x000fc8000bf05070 */
[----:B------:R-:W-:-:S03]  /*0640*/  UISETP.NE.AND.EX UP0, UPT, URZ, URZ, UPT, UP0 ;  /* 0x000000ffff00728c */ /* 0x000fc6000bf05300 */
[----:B------:R-:W-:Y:S08]  /*0650*/  BRA.U !UP1, `(.L_x_3) ;  /* 0x0000000909147547 */ /* 0x000ff0000b800000 */
[----:B------:R-:W1:Y:S01]  /*0660*/  LDCU.128 UR12, c[0x0][0x380] ;  /* 0x00007000ff0c77ac */ /* 0x000e620008000c00 */
[----:B------:R-:W-:Y:S01]  /*0670*/  IADD3 R7, P0, PT, R12, UR4, RZ ;  /* 0x000000040c077c10 */ /* 0x000fe2000ff1e0ff */
[----:B------:R-:W-:-:S03]  /*0680*/  UIADD3 UR33, UP1, UPT, UR4, 0x1, URZ ;  /* 0x0000000104217890 */ /* 0x000fc6000ff3e0ff */
[----:B------:R-:W-:Y:S01]  /*0690*/  IADD3.X R8, PT, PT, R2, UR6, RZ, P0, !PT ;  /* 0x0000000602087c10 */ /* 0x000fe200087fe4ff */
[----:B------:R-:W-:Y:S02]  /*06a0*/  UIADD3 UR32, UP6, UPT, UR4, 0x2, URZ ;  /* 0x0000000204207890 */ /* 0x000fe4000ffde0ff */
[----:B------:R-:W-:Y:S01]  /*06b0*/  UIADD3 UR31, UP5, UPT, UR4, 0x3, URZ ;  /* 0x00000003041f7890 */ /* 0x000fe2000ffbe0ff */
[C---:B------:R-:W-:Y:S01]  /*06c0*/  IADD3 R5, P1, PT, R12.reuse, UR33, RZ ;  /* 0x000000210c057c10 */ /* 0x040fe2000ff3e0ff */
[----:B------:R-:W-:Y:S02]  /*06d0*/  UIADD3 UR30, UP4, UPT, UR4, 0x4, URZ ;  /* 0x00000004041e7890 */ /* 0x000fe4000ff9e0ff */
[----:B------:R-:W-:Y:S02]  /*06e0*/  UIADD3 UR29, UP3, UPT, UR4, 0x5, URZ ;  /* 0x00000005041d7890 */ /* 0x000fe4000ff7e0ff */
[----:B------:R-:W-:Y:S01]  /*06f0*/  IMAD.X R6, RZ, RZ, R2, P1 ;  /* 0x000000ffff067224 */ /* 0x000fe200008e0602 */
[----:B------:R-:W-:Y:S01]  /*0700*/  UIADD3 UR28, UP2, UPT, UR4, 0x6, URZ ;  /* 0x00000006041c7890 */ /* 0x000fe2000ff5e0ff */
[----:B-1----:R-:W-:Y:S01]  /*0710*/  LEA R24, P0, R7, UR12, 0x2 ;  /* 0x0000000c07187c11 */ /* 0x002fe2000f8010ff */
[----:B------:R-:W-:Y:S01]  /*0720*/  UIADD3.X UR26, UPT, UPT, URZ, UR6, URZ, UP1, !UPT ;  /* 0x00000006ff1a7290 */ /* 0x000fe20008ffe4ff */
[----:B------:R-:W-:Y:S01]  /*0730*/  LEA R10, P1, R5, UR12, 0x2 ;  /* 0x0000000c050a7c11 */ /* 0x000fe2000f8210ff */
[----:B------:R-:W-:Y:S01]  /*0740*/  UIADD3 UR27, UP1, UPT, UR4, 0x7, URZ ;  /* 0x00000007041b7890 */ /* 0x000fe2000ff3e0ff */
[----:B------:R-:W-:Y:S01]  /*0750*/  LEA.HI.X R25, R7, UR13, R8, 0x2, P0 ;  /* 0x0000000d07197c11 */ /* 0x000fe200080f1408 */
[----:B------:R-:W-:Y:S01]  /*0760*/  USHF.L.U32 UR25, UR33, 0x2, URZ ;  /* 0x0000000221197899 */ /* 0x000fe200080006ff */
[----:B------:R-:W-:Y:S01]  /*0770*/  LEA.HI.X R11, R5, UR13, R6, 0x2, P1 ;  /* 0x0000000d050b7c11 */ /* 0x000fe200088f1406 */
[----:B------:R-:W-:Y:S01]  /*0780*/  UIADD3.X UR24, UPT, UPT, URZ, UR6, URZ, UP6, !UPT ;  /* 0x00000006ff187290 */ /* 0x000fe2000b7fe4ff */
[C---:B------:R-:W-:Y:S01]  /*0790*/  IADD3 R7, P0, PT, R12.reuse, UR32, RZ ;  /* 0x000000200c077c10 */ /* 0x040fe2000ff1e0ff */
[----:B------:R-:W-:Y:S01]  /*07a0*/  ULEA UR34, UP6, UR4, UR14, 0x2 ;  /* 0x0000000e04227291 */ /* 0x000fe2000f8c10ff */
[C---:B------:R-:W-:Y:S01]  /*07b0*/  IADD3 R5, P1, PT, R12.reuse, UR31, RZ ;  /* 0x0000001f0c057c10 */ /* 0x040fe2000ff3e0ff */
[----:B------:R-:W-:Y:S01]  /*07c0*/  USHF.L.U32 UR21, UR32, 0x2, URZ ;  /* 0x0000000220157899 */ /* 0x000fe200080006ff */
[----:B------:R-:W-:Y:S01]  /*07d0*/  IADD3.X R8, PT, PT, RZ, R2, RZ, P0, !PT ;  /* 0x00000002ff087210 */ /* 0x000fe200007fe4ff */
[----:B------:R-:W-:Y:S01]  /*07e0*/  USHF.L.U64.HI UR26, UR33, 0x2, UR26 ;  /* 0x00000002211a7899 */ /* 0x000fe2000801021a */
[----:B------:R-:W-:Y:S01]  /*07f0*/  LEA R20, P0, R7, UR12, 0x2 ;  /* 0x0000000c07147c11 */ /* 0x000fe2000f8010ff */
[----:B------:R-:W-:Y:S01]  /*0800*/  IMAD.X R6, RZ, RZ, R2, P1 ;  /* 0x000000ffff067224 */ /* 0x000fe200008e0602 */
[----:B------:R-:W-:Y:S01]  /*0810*/  LEA R22, P1, R5, UR12, 0x2 ;  /* 0x0000000c05167c11 */ /* 0x000fe2000f8210ff */
[----:B------:R-:W-:Y:S01]  /*0820*/  ULOP3.LUT UR25, UR25, 0xfffffffc, URZ, 0xc0, !UPT ;  /* 0xfffffffc19197892 */ /* 0x000fe2000f8ec0ff */
[----:B------:R-:W-:Y:S01]  /*0830*/  LEA.HI.X R21, R7, UR13, R8, 0x2, P0 ;  /* 0x0000000d07157c11 */ /* 0x000fe200080f1408 */
[----:B------:R-:W-:Y:S01]  /*0840*/  USHF.L.U32 UR18, UR31, 0x2, URZ ;  /* 0x000000021f127899 */ /* 0x000fe200080006ff */
[----:B------:R-:W-:Y:S01]  /*0850*/  IADD3 R7, P0, PT, R12, UR30, RZ ;  /* 0x0000001e0c077c10 */ /* 0x000fe2000ff1e0ff */
[----:B------:R-:W-:Y:S01]  /*0860*/  USHF.L.U32 UR16, UR30, 0x2, URZ ;  /* 0x000000021e107899 */ /* 0x000fe200080006ff */
[----:B------:R-:W-:Y:S01]  /*0870*/  LEA.HI.X R23, R5, UR13, R6, 0x2, P1 ;  /* 0x0000000d05177c11 */ /* 0x000fe200088f1406 */
[----:B------:R-:W-:-:S02]  /*0880*/  USHF.L.U32 UR10, UR29, 0x2, URZ ;  /* 0x000000021d0a7899 */ /* 0x000fc400080006ff */
[C---:B------:R-:W-:Y:S01]  /*0890*/  IADD3 R5, P1, PT, R12.reuse, UR29, RZ ;  /* 0x0000001d0c057c10 */ /* 0x040fe2000ff3e0ff */
[----:B------:R-:W-:Y:S01]  /*08a0*/  IMAD.X R8, RZ, RZ, R2, P0 ;  /* 0x000000ffff087224 */ /* 0x000fe200000e0602 */
[----:B------:R-:W-:Y:S01]  /*08b0*/  LEA R16, P0, R7, UR12, 0x2 ;  /* 0x0000000c07107c11 */ /* 0x000fe2000f8010ff */
[----:B------:R-:W-:Y:S01]  /*08c0*/  USHF.L.U32 UR8, UR28, 0x2, URZ ;  /* 0x000000021c087899 */ /* 0x000fe200080006ff */
[----:B------:R-:W-:Y:S01]  /*08d0*/  IADD3.X R6, PT, PT, RZ, R2, RZ, P1, !PT ;  /* 0x00000002ff067210 */ /* 0x000fe20000ffe4ff */
[----:B------:R-:W-:Y:S01]  /*08e0*/  USHF.L.U32 UR5, UR27, 0x2, URZ ;  /* 0x000000021b057899 */ /* 0x000fe200080006ff */
[----:B------:R-:W-:Y:S01]  /*08f0*/  LEA R18, P1, R5, UR12, 0x2 ;  /* 0x0000000c05127c11 */ /* 0x000fe2000f8210ff */
[----:B------:R-:W-:Y:S01]  /*0900*/  UIADD3.X UR19, UPT, UPT, URZ, UR6, URZ, UP5, !UPT ;  /* 0x00000006ff137290 */ /* 0x000fe2000affe4ff */
[----:B------:R-:W-:Y:S01]  /*0910*/  LEA.HI.X R17, R7, UR13, R8, 0x2, P0 ;  /* 0x0000000d07117c11 */ /* 0x000fe200080f1408 */
[----:B------:R-:W-:Y:S01]  /*0920*/  UIADD3.X UR17, UPT, UPT, URZ, UR6, URZ, UP4, !UPT ;  /* 0x00000006ff117290 */ /* 0x000fe2000a7fe4ff */
[----:B------:R-:W-:Y:S01]  /*0930*/  LEA.HI.X R19, R5, UR13, R6, 0x2, P1 ;  /* 0x0000000d05137c11 */ /* 0x000fe200088f1406 */
[----:B------:R-:W-:Y:S01]  /*0940*/  ULEA.HI.X UR35, UR4, UR15, UR6, 0x2, UP6 ;  /* 0x0000000f04237291 */ /* 0x000fe2000b0f1406 */
[C---:B------:R-:W-:Y:S01]  /*0950*/  IADD3 R7, P0, PT, R12.reuse, UR28, RZ ;  /* 0x0000001c0c077c10 */ /* 0x040fe2000ff1e0ff */
[----:B------:R-:W-:Y:S01]  /*0960*/  USHF.L.U64.HI UR24, UR32, 0x2, UR24 ;  /* 0x0000000220187899 */ /* 0x000fe20008010218 */
[----:B------:R-:W-:Y:S01]  /*0970*/  IADD3 R5, P2, PT, R12, UR27, RZ ;  /* 0x0000001b0c057c10 */ /* 0x000fe2000ff5e0ff */
[----:B------:R-:W-:Y:S01]  /*0980*/  ULOP3.LUT UR21, UR21, 0xfffffffc, URZ, 0xc0, !UPT ;  /* 0xfffffffc15157892 */ /* 0x000fe2000f8ec0ff */
[----:B------:R-:W-:Y:S01]  /*0990*/  LEA R28, P1, R7, UR12, 0x2 ;  /* 0x0000000c071c7c11 */ /* 0x000fe2000f8210ff */
[--C-:B------:R-:W-:Y:S01]  /*09a0*/  IMAD.X R8, RZ, RZ, R2.reuse, P0 ;  /* 0x000000ffff087224 */ /* 0x100fe200000e0602 */
[----:B------:R-:W-:Y:S01]  /*09b0*/  ULOP3.LUT UR26, UR26, 0x3, URZ, 0xc0, !UPT ;  /* 0x000000031a1a7892 */ /* 0x000fe2000f8ec0ff */
[----:B------:R-:W-:Y:S01]  /*09c0*/  IMAD.X R6, RZ, RZ, R2, P2 ;  /* 0x000000ffff067224 */ /* 0x000fe200010e0602 */
[----:B------:R-:W-:Y:S01]  /*09d0*/  UIADD3 UR25, UP6, UPT, UR25, UR14, URZ ;  /* 0x0000000e19197290 */ /* 0x000fe2000ffde0ff */
[----:B------:R-:W-:Y:S01]  /*09e0*/  LEA R14, P3, R5, UR12, 0x2 ;  /* 0x0000000c050e7c11 */ /* 0x000fe2000f8610ff */
[----:B------:R-:W-:Y:S01]  /*09f0*/  UIADD3.X UR7, UPT, UPT, URZ, UR6, URZ, UP1, !UPT ;  /* 0x00000006ff077290 */ /* 0x000fe20008ffe4ff */
[----:B------:R-:W-:Y:S01]  /*0a00*/  LEA.HI.X R29, R7, UR13, R8, 0x2, P1 ;  /* 0x0000000d071d7c11 */ /* 0x000fe200088f1408 */
[----:B------:R-:W-:Y:S01]  /*0a10*/  ULOP3.LUT UR18, UR18, 0xfffffffc, URZ, 0xc0, !UPT ;  /* 0xfffffffc12127892 */ /* 0x000fe2000f8ec0ff */
[----:B------:R-:W-:Y:S01]  /*0a20*/  LEA.HI.X R15, R5, UR13, R6, 0x2, P3 ;  /* 0x0000000d050f7c11 */ /* 0x000fe200098f1406 */
[----:B------:R-:W-:Y:S01]  /*0a30*/  ULOP3.LUT UR16, UR16, 0xfffffffc, URZ, 0xc0, !UPT ;  /* 0xfffffffc10107892 */ /* 0x000fe2000f8ec0ff */
[----:B------:R-:W-:Y:S01]  /*0a40*/  IMAD.U32 R7, RZ, RZ, UR35 ;  /* 0x00000023ff077e24 */ /* 0x000fe2000f8e00ff */
[----:B------:R-:W-:Y:S01]  /*0a50*/  ULOP3.LUT UR10, UR10, 0xfffffffc, URZ, 0xc0, !UPT ;  /* 0xfffffffc0a0a7892 */ /* 0x000fe2000f8ec0ff */
[----:B------:R-:W-:Y:S01]  /*0a60*/  MOV R6, UR34 ;  /* 0x0000002200067c02 */ /* 0x000fe20008000f00 */
[----:B------:R-:W-:Y:S01]  /*0a70*/  ULOP3.LUT UR8, UR8, 0xfffffffc, URZ, 0xc0, !UPT ;  /* 0xfffffffc08087892 */ /* 0x000fe2000f8ec0ff */
[----:B0-----:R0:W2:Y:S01]  /*0a80*/  LDG.E R9, desc[UR22][R24.64] ;  /* 0x0000001618097981 */ /* 0x0010a2000c1e1900 */
[----:B------:R-:W-:-:S02]  /*0a90*/  ULOP3.LUT UR5, UR5, 0xfffffffc, URZ, 0xc0, !UPT ;  /* 0xfffffffc05057892 */ /* 0x000fc4000f8ec0ff */
[----:B------:R-:W-:Y:S01]  /*0aa0*/  USHF.L.U64.HI UR19, UR31, 0x2, UR19 ;  /* 0x000000021f137899 */ /* 0x000fe20008010213 */
[----:B------:R-:W3:Y:S01]  /*0ab0*/  LDG.E R11, desc[UR22][R10.64] ;  /* 0x000000160a0b7981 */ /* 0x000ee2000c1e1900 */
[----:B------:R-:W-:Y:S02]  /*0ac0*/  USHF.L.U64.HI UR17, UR30, 0x2, UR17 ;  /* 0x000000021e117899 */ /* 0x000fe40008010211 */
[----:B------:R-:W-:Y:S02]  /*0ad0*/  UIADD3.X UR11, UPT, UPT, URZ, UR6, URZ, UP3, !UPT ;  /* 0x00000006ff0b7290 */ /* 0x000fe40009ffe4ff */
[----:B------:R-:W-:Y:S02]  /*0ae0*/  UIADD3.X UR9, UPT, UPT, URZ, UR6, URZ, UP2, !UPT ;  /* 0x00000006ff097290 */ /* 0x000fe400097fe4ff */
[----:B------:R-:W-:Y:S02]  /*0af0*/  UIADD3 UR21, UP5, UPT, UR21, UR14, URZ ;  /* 0x0000000e15157290 */ /* 0x000fe4000ffbe0ff */
[----:B------:R-:W-:Y:S01]  /*0b00*/  ULOP3.LUT UR24, UR24, 0x3, URZ, 0xc0, !UPT ;  /* 0x0000000318187892 */ /* 0x000fe2000f8ec0ff */
[----:B------:R-:W-:Y:S01]  /*0b10*/  IMAD.U32 R26, RZ, RZ, UR25 ;  /* 0x00000019ff1a7e24 */ /* 0x000fe2000f8e00ff */
[----:B------:R-:W-:Y:S01]  /*0b20*/  UIADD3.X UR26, UPT, UPT, UR26, UR15, URZ, UP6, !UPT ;  /* 0x0000000f1a1a7290 */ /* 0x000fe2000b7fe4ff */
[----:B------:R-:W2:Y:S01]  /*0b30*/  LDG.E R7, desc[UR22][R6.64] ;  /* 0x0000001606077981 */ /* 0x000ea2000c1e1900 */
[----:B------:R-:W-:-:S02]  /*0b40*/  USHF.L.U64.HI UR6, UR27, 0x2, UR7 ;  /* 0x000000021b067899 */ /* 0x000fc40008010207 */
[----:B------:R-:W-:Y:S01]  /*0b50*/  UIADD3 UR18, UP4, UPT, UR18, UR14, URZ ;  /* 0x0000000e12127290 */ /* 0x000fe2000ff9e0ff */
[----:B------:R-:W4:Y:S01]  /*0b60*/  LDG.E R28, desc[UR22][R28.64] ;  /* 0x000000161c1c7981 */ /* 0x000f22000c1e1900 */
[----:B------:R-:W-:Y:S02]  /*0b70*/  UIADD3 UR16, UP3, UPT, UR16, UR14, URZ ;  /* 0x0000000e10107290 */ /* 0x000fe4000ff7e0ff */
[----:B------:R-:W-:Y:S01]  /*0b80*/  UIADD3 UR10, UP2, UPT, UR10, UR14, URZ ;  /* 0x0000000e0a0a7290 */ /* 0x000fe2000ff5e0ff */
[----:B------:R1:W5:Y:S01]  /*0b90*/  LDG.E R5, desc[UR22][R20.64] ;  /* 0x0000001614057981 */ /* 0x000362000c1e1900 */
[----:B------:R-:W-:Y:S02]  /*0ba0*/  UIADD3 UR7, UP1, UPT, UR8, UR14, URZ ;  /* 0x0000000e08077290 */ /* 0x000fe4000ff3e0ff */
[----:B------:R-:W-:Y:S01]  /*0bb0*/  UIADD3 UR5, UP6, UPT, UR5, UR14, URZ ;  /* 0x0000000e05057290 */ /* 0x000fe2000ffde0ff */
[----:B------:R1:W4:Y:S01]  /*0bc0*/  LDG.E R8, desc[UR22][R16.64] ;  /* 0x0000001610087981 */ /* 0x000322000c1e1900 */
[----:B------:R-:W-:-:S02]  /*0bd0*/  ULOP3.LUT UR19, UR19, 0x3, URZ, 0xc0, !UPT ;  /* 0x0000000313137892 */ /* 0x000fc4000f8ec0ff */
[----:B------:R-:W-:Y:S01]  /*0be0*/  ULOP3.LUT UR14, UR17, 0x3, URZ, 0xc0, !UPT ;  /* 0x00000003110e7892 */ /* 0x000fe2000f8ec0ff */
[----:B------:R-:W-:Y:S01]  /*0bf0*/  MOV R27, UR26 ;  /* 0x0000001a001b7c02 */ /* 0x000fe20008000f00 */
[----:B------:R-:W-:Y:S01]  /*0c00*/  UIADD3.X UR17, UPT, UPT, UR24, UR15, URZ, UP5, !UPT ;  /* 0x0000000f18117290 */ /* 0x000fe2000affe4ff */
[----:B------:R1:W4:Y:S01]  /*0c10*/  LDG.E R10, desc[UR22][R22.64] ;  /* 0x00000016160a7981 */ /* 0x000322000c1e1900 */
[----:B------:R-:W-:Y:S02]  /*0c20*/  USHF.L.U64.HI UR11, UR29, 0x2, UR11 ;  /* 0x000000021d0b7899 */ /* 0x000fe4000801020b */
[----:B------:R-:W-:Y:S01]  /*0c30*/  UIADD3.X UR13, UPT, UPT, UR19, UR15, URZ, UP4, !UPT ;  /* 0x0000000f130d7290 */ /* 0x000fe2000a7fe4ff */
[----:B0-----:R-:W-:Y:S01]  /*0c40*/  IMAD.U32 R24, RZ, RZ, UR21 ;  /* 0x00000015ff187e24 */ /* 0x001fe2000f8e00ff */
[----:B------:R-:W-:Y:S01]  /*0c50*/  USHF.L.U64.HI UR9, UR28, 0x2, UR9 ;  /* 0x000000021c097899 */ /* 0x000fe20008010209 */
[----:B------:R-:W-:Y:S01]  /*0c60*/  IMAD.U32 R25, RZ, RZ, UR17 ;  /* 0x00000011ff197e24 */ /* 0x000fe2000f8e00ff */
[----:B------:R-:W-:Y:S01]  /*0c70*/  ULOP3.LUT UR11, UR11, 0x3, URZ, 0xc0, !UPT ;  /* 0x000000030b0b7892 */ /* 0x000fe2000f8ec0ff */
[----:B------:R-:W3:Y:S01]  /*0c80*/  LDG.E R29, desc[UR22][R26.64] ;  /* 0x000000161a1d7981 */ /* 0x000ee2000c1e1900 */
[----:B------:R-:W-:Y:S01]  /*0c90*/  UIADD3.X UR12, UPT, UPT, UR14, UR15, URZ, UP3, !UPT ;  /* 0x0000000f0e0c7290 */ /* 0x000fe20009ffe4ff */
[----:B-1----:R-:W-:Y:S01]  /*0ca0*/  IMAD.U32 R21, RZ, RZ, UR13 ;  /* 0x0000000dff157e24 */ /* 0x002fe2000f8e00ff */
[----:B------:R-:W-:Y:S01]  /*0cb0*/  ULOP3.LUT UR8, UR9, 0x3, URZ, 0xc0, !UPT ;  /* 0x0000000309087892 */ /* 0x000fe2000f8ec0ff */
[----:B------:R-:W-:Y:S01]  /*0cc0*/  MOV R20, UR18 ;  /* 0x0000001200147c02 */ /* 0x000fe20008000f00 */
[----:B------:R-:W-:Y:S01]  /*0cd0*/  UIADD3.X UR9, UPT, UPT, UR11, UR15, URZ, UP2, !UPT ;  /* 0x0000000f0b097290 */ /* 0x000fe200097fe4ff */
[----:B------:R-:W5:Y:S01]  /*0ce0*/  LDG.E R24, desc[UR22][R24.64] ;  /* 0x0000001618187981 */ /* 0x000f62000c1e1900 */
[----:B------:R-:W-:Y:S01]  /*0cf0*/  MOV R17, UR12 ;  /* 0x0000000c00117c02 */ /* 0x000fe20008000f00 */
[----:B------:R-:W-:Y:S01]  /*0d00*/  IMAD.U32 R16, RZ, RZ, UR16 ;  /* 0x00000010ff107e24 */ /* 0x000fe2000f8e00ff */
[----:B------:R-:W-:Y:S01]  /*0d10*/  UIADD3.X UR8, UPT, UPT, UR8, UR15, URZ, UP1, !UPT ;  /* 0x0000000f08087290 */ /* 0x000fe20008ffe4ff */
[----:B------:R-:W4:Y:S01]  /*0d20*/  LDG.E R21, desc[UR22][R20.64] ;  /* 0x0000001614157981 */ /* 0x000f22000c1e1900 */
[----:B------:R-:W-:-:S03]  /*0d30*/  ULOP3.LUT UR6, UR6, 0x3, URZ, 0xc0, !UPT ;  /* 0x0000000306067892 */ /* 0x000fc6000f8ec0ff */
[----:B------:R0:W4:Y:S01]  /*0d40*/  LDG.E R6, desc[UR22][R18.64] ;  /* 0x0000001612067981 */ /* 0x000122000c1e1900 */
[----:B------:R-:W-:Y:S01]  /*0d50*/  UIADD3.X UR6, UPT, UPT, UR6, UR15, URZ, UP6, !UPT ;  /* 0x0000000f06067290 */ /* 0x000fe2000b7fe4ff */
[----:B------:R-:W-:Y:S02]  /*0d60*/  IMAD.U32 R23, RZ, RZ, UR8 ;  /* 0x00000008ff177e24 */ /* 0x000fe4000f8e00ff */
[----:B------:R-:W4:Y:S01]  /*0d70*/  LDG.E R17, desc[UR22][R16.64] ;  /* 0x0000001610117981 */ /* 0x000f22000c1e1900 */
[----:B------:R-:W-:-:S03]  /*0d80*/  MOV R22, UR7 ;  /* 0x0000000700167c02 */ /* 0x000fc60008000f00 */
[----:B------:R-:W4:Y:S01]  /*0d90*/  LDG.E R14, desc[UR22][R14.64] ;  /* 0x000000160e0e7981 */ /* 0x000f22000c1e1900 */
[----:B0-----:R-:W-:Y:S02]  /*0da0*/  IMAD.U32 R19, RZ, RZ, UR9 ;  /* 0x00000009ff137e24 */ /* 0x001fe4000f8e00ff */
[----:B------:R-:W-:Y:S01]  /*0db0*/  IMAD.U32 R18, RZ, RZ, UR10 ;  /* 0x0000000aff127e24 */ /* 0x000fe2000f8e00ff */
[----:B------:R-:W-:Y:S01]  /*0dc0*/  MOV R27, UR6 ;  /* 0x00000006001b7c02 */ /* 0x000fe20008000f00 */
[----:B------:R-:W-:Y:S01]  /*0dd0*/  IMAD.U32 R26, RZ, RZ, UR5 ;  /* 0x00000005ff1a7e24 */ /* 0x000fe2000f8e00ff */
[----:B------:R-:W4:Y:S04]  /*0de0*/  LDG.E R23, desc[UR22][R22.64] ;  /* 0x0000001616177981 */ /* 0x000f28000c1e1900 */
[----:B------:R-:W4:Y:S04]  /*0df0*/  LDG.E R19, desc[UR22][R18.64] ;  /* 0x0000001612137981 */ /* 0x000f28000c1e1900 */
[----:B------:R-:W4:Y:S01]  /*0e00*/  LDG.E R26, desc[UR22][R26.64] ;  /* 0x000000161a1a7981 */ /* 0x000f22000c1e1900 */
[----:B------:R-:W-:Y:S01]  /*0e10*/  UIADD3 UR4, UPT, UPT, UR4, 0x8, URZ ;  /* 0x0000000804047890 */ /* 0x000fe2000fffe0ff */
[----:B------:R-:W-:Y:S01]  /*0e20*/  UMOV UR6, URZ ;  /* 0x000000ff00067c82 */ /* 0x000fe20008000000 */
[----:B--2---:R-:W-:-:S04]  /*0e30*/  IMAD R4, R9, R7, R4 ;  /* 0x0000000709047224 */ /* 0x004fc800078e0204 */
[----:B---3--:R-:W-:-:S04]  /*0e40*/  IMAD R4, R11, R29, R4 ;  /* 0x0000001d0b047224 */ /* 0x008fc800078e0204 */
[----:B-----5:R-:W-:-:S04]  /*0e50*/  IMAD R4, R5, R24, R4 ;  /* 0x0000001805047224 */ /* 0x020fc800078e0204 */
[----:B----4-:R-:W-:-:S04]  /*0e60*/  IMAD R4, R10, R21, R4 ;  /* 0x000000150a047224 */ /* 0x010fc800078e0204 */
[----:B------:R-:W-:-:S04]  /*0e70*/  IMAD R4, R8, R17, R4 ;  /* 0x0000001108047224 */ /* 0x000fc800078e0204 */
[----:B------:R-:W-:-:S04]  /*0e80*/  IMAD R4, R6, R19, R4 ;  /* 0x0000001306047224 */ /* 0x000fc800078e0204 */
[----:B------:R-:W-:-:S04]  /*0e90*/  IMAD R5, R28, R23, R4 ;  /* 0x000000171c057224 */ /* 0x000fc800078e0204 */
[----:B------:R-:W-:-:S07]  /*0ea0*/  IMAD R4, R14, R26, R5 ;  /* 0x0000001a0e047224 */ /* 0x000fce00078e0205 */
.L_x_3:
[----:B------:R-:W-:Y:S05]  /*0eb0*/  BRA.U !UP0, `(.L_x_2) ;  /* 0x0000000508707547 */ /* 0x000fea000b800000 */
[----:B------:R-:W-:Y:S02]  /*0ec0*/  UISETP.GE.U32.AND UP1, UPT, UR36, 0x4, UPT ;  /* 0x000000042400788c */ /* 0x000fe4000bf26070 */
[----:B------:R-:W-:Y:S02]  /*0ed0*/  ULOP3.LUT UR26, UR20, 0x3, URZ, 0xc0, !UPT ;  /* 0x00000003141a7892 */ /* 0x000fe4000f8ec0ff */
[----:B------:R-:W-:Y:S02]  /*0ee0*/  UISETP.GE.U32.AND.EX UP1, UPT, URZ, URZ, UPT, UP1 ;  /* 0x000000ffff00728c */ /* 0x000fe4000bf26110 */
[----:B------:R-:W-:Y:S01]  /*0ef0*/  UISETP.NE.U32.AND UP0, UPT, UR26, URZ, UPT ;  /* 0x000000ff1a00728c */ /* 0x000fe2000bf05070 */
[----:B------:R-:W-:Y:S01]  /*0f00*/  UMOV UR5, URZ ;  /* 0x000000ff00057c82 */ /* 0x000fe20008000000 */
[----:B------:R-:W1:Y:S02]  /*0f10*/  LDCU.128 UR12, c[0x0][0x380] ;  /* 0x00007000ff0c77ac */ /* 0x000e640008000c00 */
[----:B------:R-:W-:-:S03]  /*0f20*/  UISETP.NE.AND.EX UP0, UPT, UR5, URZ, UPT, UP0 ;  /* 0x000000ff0500728c */ /* 0x000fc6000bf05300 */
[----:B------:R-:W-:Y:S08]  /*0f30*/  BRA.U !UP1, `(.L_x_4) ;  /* 0x0000000509047547 */ /* 0x000ff0000b800000 */
[----:B------:R-:W2:Y:S01]  /*0f40*/  LDCU.128 UR16, c[0x0][0x380] ;  /* 0x00007000ff1077ac */ /* 0x000ea20008000c00 */
[----:B------:R-:W-:Y:S01]  /*0f50*/  IADD3 R5, P0, PT, R12, UR4, RZ ;  /* 0x000000040c057c10 */ /* 0x000fe2000ff1e0ff */
[----:B------:R-:W-:-:S03]  /*0f60*/  UIADD3 UR28, UP2, UPT, UR4, 0x1, URZ ;  /* 0x00000001041c7890 */ /* 0x000fc6000ff5e0ff */
[----:B------:R-:W-:Y:S01]  /*0f70*/  IADD3.X R6, PT, PT, R2, UR6, RZ, P0, !PT ;  /* 0x0000000602067c10 */ /* 0x000fe200087fe4ff */
[----:B------:R-:W-:Y:S02]  /*0f80*/  UIADD3 UR9, UP3, UPT, UR4, 0x2, URZ ;  /* 0x0000000204097890 */ /* 0x000fe4000ff7e0ff */
[----:B------:R-:W-:Y:S02]  /*0f90*/  UIADD3 UR21, UP4, UPT, UR4, 0x3, URZ ;  /* 0x0000000304157890 */ /* 0x000fe4000ff9e0ff */
[----:B------:R-:W-:Y:S02]  /*0fa0*/  UIADD3.X UR7, UPT, UPT, URZ, UR6, URZ, UP2, !UPT ;  /* 0x00000006ff077290 */ /* 0x000fe400097fe4ff */
[----:B------:R-:W-:Y:S02]  /*0fb0*/  USHF.L.U32 UR8, UR28, 0x2, URZ ;  /* 0x000000021c087899 */ /* 0x000fe400080006ff */
[----:B------:R-:W-:Y:S02]  /*0fc0*/  UIADD3.X UR10, UPT, UPT, URZ, UR6, URZ, UP3, !UPT ;  /* 0x00000006ff0a7290 */ /* 0x000fe40009ffe4ff */
[----:B------:R-:W-:Y:S01]  /*0fd0*/  USHF.L.U32 UR11, UR9, 0x2, URZ ;  /* 0x00000002090b7899 */ /* 0x000fe200080006ff */
[----:B--2---:R-:W-:Y:S01]  /*0fe0*/  LEA R8, P0, R5, UR16, 0x2 ;  /* 0x0000001005087c11 */ /* 0x004fe2000f8010ff */
[----:B------:R-:W-:-:S02]  /*0ff0*/  ULEA UR27, UP1, UR4, UR18, 0x2 ;  /* 0x00000012041b7291 */ /* 0x000fc4000f8210ff */
[----:B------:R-:W-:Y:S01]  /*1000*/  USHF.L.U64.HI UR7, UR28, 0x2, UR7 ;  /* 0x000000021c077899 */ /* 0x000fe20008010207 */
[----:B------:R-:W-:Y:S01]  /*1010*/  LEA.HI.X R9, R5, UR17, R6, 0x2, P0 ;  /* 0x0000001105097c11 */ /* 0x000fe200080f1406 */
[----:B------:R-:W-:Y:S01]  /*1020*/  ULOP3.LUT UR8, UR8, 0xfffffffc, URZ, 0xc0, !UPT ;  /* 0xfffffffc08087892 */ /* 0x000fe2000f8ec0ff */
[C---:B------:R-:W-:Y:S01]  /*1030*/  IADD3 R5, P1, PT, R12.reuse, UR28, RZ ;  /* 0x0000001c0c057c10 */ /* 0x040fe2000ff3e0ff */
[----:B------:R-:W-:Y:S01]  /*1040*/  UIADD3.X UR24, UPT, UPT, URZ, UR6, URZ, UP4, !UPT ;  /* 0x00000006ff187290 */ /* 0x000fe2000a7fe4ff */
[C---:B------:R-:W-:Y:S01]  /*1050*/  IADD3 R7, P0, PT, R12.reuse, UR9, RZ ;  /* 0x000000090c077c10 */ /* 0x040fe2000ff1e0ff */
[----:B------:R-:W-:Y:S01]  /*1060*/  ULEA.HI.X UR6, UR4, UR19, UR6, 0x2, UP1 ;  /* 0x0000001304067291 */ /* 0x000fe200088f1406 */
[C---:B------:R-:W-:Y:S01]  /*1070*/  LEA R10, P2, R5.reuse, UR16, 0x2 ;  /* 0x00000010050a7c11 */ /* 0x040fe2000f8410ff */
[--C-:B------:R-:W-:Y:S01]  /*1080*/  IMAD.X R6, RZ, RZ, R2.reuse, P1 ;  /* 0x000000ffff067224 */ /* 0x100fe200008e0602 */
[----:B------:R-:W-:Y:S01]  /*1090*/  IADD3 R17, P1, PT, R12, UR21, RZ ;  /* 0x000000150c117c10 */ /* 0x000fe2000ff3e0ff */
[----:B------:R-:W-:Y:S01]  /*10a0*/  IMAD.X R16, RZ, RZ, R2, P0 ;  /* 0x000000ffff107224 */ /* 0x000fe200000e0602 */
[----:B------:R-:W-:Y:S01]  /*10b0*/  USHF.L.U32 UR25, UR21, 0x2, URZ ;  /* 0x0000000215197899 */ /* 0x000fe200080006ff */
[----:B------:R-:W-:Y:S01]  /*10c0*/  IMAD.U32 R19, RZ, RZ, UR6 ;  /* 0x00000006ff137e24 */ /* 0x000fe2000f8e00ff */
[----:B------:R-:W-:Y:S01]  /*10d0*/  LEA.HI.X R11, R5, UR17, R6, 0x2, P2 ;  /* 0x00000011050b7c11 */ /* 0x000fe200090f1406 */
[----:B------:R-:W-:Y:S01]  /*10e0*/  USHF.L.U64.HI UR10, UR9, 0x2, UR10 ;  /* 0x00000002090a7899 */ /* 0x000fe2000801020a */
[----:B------:R-:W-:Y:S01]  /*10f0*/  LEA R14, P2, R7, UR16, 0x2 ;  /* 0x00000010070e7c11 */ /* 0x000fe2000f8410ff */
[----:B------:R-:W-:Y:S01]  /*1100*/  ULOP3.LUT UR11, UR11, 0xfffffffc, URZ, 0xc0, !UPT ;  /* 0xfffffffc0b0b7892 */ /* 0x000fe2000f8ec0ff */
[----:B------:R-:W-:Y:S01]  /*1110*/  LEA R6, P3, R17, UR16, 0x2 ;  /* 0x0000001011067c11 */ /* 0x000fe2000f8610ff */
[----:B------:R-:W-:Y:S01]  /*1120*/  UIADD3 UR8, UP1, UPT, UR8, UR18, URZ ;  /* 0x0000001208087290 */ /* 0x000fe2000ff3e0ff */
[----:B------:R-:W-:Y:S01]  /*1130*/  IADD3.X R18, PT, PT, RZ, R2, RZ, P1, !PT ;  /* 0x00000002ff127210 */ /* 0x000fe20000ffe4ff */
[----:B------:R-:W-:Y:S01]  /*1140*/  ULOP3.LUT UR7, UR7, 0x3, URZ, 0xc0, !UPT ;  /* 0x0000000307077892 */ /* 0x000fe2000f8ec0ff */
[----:B------:R-:W-:Y:S01]  /*1150*/  LEA.HI.X R15, R7, UR17, R16, 0x2, P2 ;  /* 0x00000011070f7c11 */ /* 0x000fe200090f1410 */
[----:B------:R-:W-:Y:S01]  /*1160*/  USHF.L.U64.HI UR24, UR21, 0x2, UR24 ;  /* 0x0000000215187899 */ /* 0x000fe20008010218 */
[----:B------:R-:W-:Y:S01]  /*1170*/  LEA.HI.X R7, R17, UR17, R18, 0x2, P3 ;  /* 0x0000001111077c11 */ /* 0x000fe200098f1412 */
[----:B------:R-:W-:Y:S01]  /*1180*/  ULOP3.LUT UR25, UR25, 0xfffffffc, URZ, 0xc0, !UPT ;  /* 0xfffffffc19197892 */ /* 0x000fe2000f8ec0ff */
[----:B------:R-:W-:Y:S01]  /*1190*/  IMAD.U32 R18, RZ, RZ, UR27 ;  /* 0x0000001bff127e24 */ /* 0x000fe2000f8e00ff */
[----:B------:R-:W-:Y:S01]  /*11a0*/  UIADD3 UR11, UP2, UPT, UR11, UR18, URZ ;  /* 0x000000120b0b7290 */ /* 0x000fe2000ff5e0ff */
[----:B0-----:R-:W2:Y:S01]  /*11b0*/  LDG.E R9, desc[UR22][R8.64] ;  /* 0x0000001608097981 */ /* 0x001ea2000c1e1900 */
[----:B------:R-:W-:-:S02]  /*11c0*/  ULOP3.LUT UR10, UR10, 0x3, URZ, 0xc0, !UPT ;  /* 0x000000030a0a7892 */ /* 0x000fc4000f8ec0ff */
[----:B------:R-:W-:Y:S01]  /*11d0*/  UIADD3.X UR7, UPT, UPT, UR7, UR19, URZ, UP1, !UPT ;  /* 0x0000001307077290 */ /* 0x000fe20008ffe4ff */
[----:B------:R-:W-:Y:S01]  /*11e0*/  MOV R20, UR8 ;  /* 0x0000000800147c02 */ /* 0x000fe20008000f00 */
[----:B------:R-:W-:Y:S01]  /*11f0*/  UIADD3 UR25, UP3, UPT, UR25, UR18, URZ ;  /* 0x0000001219197290 */ /* 0x000fe2000ff7e0ff */
[----:B------:R-:W2:Y:S01]  /*1200*/  LDG.E R18, desc[UR22][R18.64] ;  /* 0x0000001612127981 */ /* 0x000ea2000c1e1900 */
[----:B------:R-:W-:Y:S02]  /*1210*/  ULOP3.LUT UR24, UR24, 0x3, URZ, 0xc0, !UPT ;  /* 0x0000000318187892 */ /* 0x000fe4000f8ec0ff */
[----:B------:R-:W-:Y:S01]  /*1220*/  UIADD3.X UR10, UPT, UPT, UR10, UR19, URZ, UP2, !UPT ;  /* 0x000000130a0a7290 */ /* 0x000fe200097fe4ff */
[----:B------:R-:W-:Y:S01]  /*1230*/  IMAD.U32 R21, RZ, RZ, UR7 ;  /* 0x00000007ff157e24 */ /* 0x000fe2000f8e00ff */
[----:B------:R-:W-:Y:S01]  /*1240*/  UIADD3.X UR24, UPT, UPT, UR24, UR19, URZ, UP3, !UPT ;  /* 0x0000001318187290 */ /* 0x000fe20009ffe4ff */
[----:B------:R-:W-:Y:S01]  /*1250*/  IMAD.U32 R22, RZ, RZ, UR11 ;  /* 0x0000000bff167e24 */ /* 0x000fe2000f8e00ff */
[----:B------:R-:W3:Y:S02]  /*1260*/  LDG.E R10, desc[UR22][R10.64] ;  /* 0x000000160a0a7981 */ /* 0x000ee4000c1e1900 */
[----:B------:R-:W-:-:S02]  /*1270*/  MOV R23, UR10 ;  /* 0x0000000a00177c02 */ /* 0x000fc40008000f00 */
[----:B------:R-:W3:Y:S01]  /*1280*/  LDG.E R20, desc[UR22][R20.64] ;  /* 0x0000001614147981 */ /* 0x000ee2000c1e1900 */
[----:B------:R-:W-:Y:S02]  /*1290*/  IMAD.U32 R16, RZ, RZ, UR25 ;  /* 0x00000019ff107e24 */ /* 0x000fe4000f8e00ff */
[----:B------:R-:W-:Y:S01]  /*12a0*/  IMAD.U32 R17, RZ, RZ, UR24 ;  /* 0x00000018ff117e24 */ /* 0x000fe2000f8e00ff */
[----:B------:R-:W4:Y:S04]  /*12b0*/  LDG.E R14, desc[UR22][R14.64] ;  /* 0x000000160e0e7981 */ /* 0x000f28000c1e1900 */
[----:B------:R-:W4:Y:S04]  /*12c0*/  LDG.E R22, desc[UR22][R22.64] ;  /* 0x0000001616167981 */ /* 0x000f28000c1e1900 */
[----:B------:R-:W5:Y:S04]  /*12d0*/  LDG.E R6, desc[UR22][R6.64] ;  /* 0x0000001606067981 */ /* 0x000f68000c1e1900 */
[----:B------:R-:W5:Y:S01]  /*12e0*/  LDG.E R16, desc[UR22][R16.64] ;  /* 0x0000001610107981 */ /* 0x000f62000c1e1900 */
[----:B------:R-:W-:Y:S01]  /*12f0*/  UIADD3 UR4, UPT, UPT, UR4, 0x4, URZ ;  /* 0x0000000404047890 */ /* 0x000fe2000fffe0ff */
[----:B------:R-:W-:Y:S01]  /*1300*/  UMOV UR6, URZ ;  /* 0x000000ff00067c82 */ /* 0x000fe20008000000 */
[----:B--2---:R-:W-:-:S04]  /*1310*/  IMAD R9, R9, R18, R4 ;  /* 0x0000001209097224 */ /* 0x004fc800078e0204 */
[----:B---3--:R-:W-:-:S04]  /*1320*/  IMAD R9, R10, R20, R9 ;  /* 0x000000140a097224 */ /* 0x008fc800078e0209 */
[----:B----4-:R-:W-:-:S04]  /*1330*/  IMAD R9, R14, R22, R9 ;  /* 0x000000160e097224 */ /* 0x010fc800078e0209 */
[----:B-----5:R-:W-:-:S07]  /*1340*/  IMAD R4, R6, R16, R9 ;  /* 0x0000001006047224 */ /* 0x020fce00078e0209 */
.L_x_4:
[----:B------:R-:W-:Y:S05]  /*1350*/  BRA.U !UP0, `(.L_x_2) ;  /* 0x0000000108487547 */ /* 0x000fea000b800000 */
.L_x_5:
[----:B-1----:R-:W-:Y:S02]  /*1360*/  ULEA UR7, UP0, UR4, UR14, 0x2 ;  /* 0x0000000e04077291 */ /* 0x002fe4000f8010ff */
[----:B------:R-:W-:Y:S02]  /*1370*/  IADD3 R5, P0, PT, R12, UR4, RZ ;  /* 0x000000040c057c10 */ /* 0x000fe4000ff1e0ff */
[----:B------:R-:W-:Y:S02]  /*1380*/  ULEA.HI.X UR8, UR4, UR15, UR6, 0x2, UP0 ;  /* 0x0000000f04087291 */ /* 0x000fe400080f1406 */
[----:B------:R-:W-:Y:S02]  /*1390*/  IADD3.X R10, PT, PT, R2, UR6, RZ, P0, !PT ;  /* 0x00000006020a7c10 */ /* 0x000fe400087fe4ff */
[C---:B------:R-:W-:Y:S02]  /*13a0*/  LEA R6, P0, R5.reuse, UR12, 0x2 ;  /* 0x0000000c05067c11 */ /* 0x040fe4000f8010ff */
[----:B------:R-:W-:Y:S01]  /*13b0*/  MOV R8, UR7 ;  /* 0x0000000700087c02 */ /* 0x000fe20008000f00 */
[----:B------:R-:W-:Y:S01]  /*13c0*/  IMAD.U32 R9, RZ, RZ, UR8 ;  /* 0x00000008ff097e24 */ /* 0x000fe2000f8e00ff */
[----:B------:R-:W-:-:S04]  /*13d0*/  LEA.HI.X R7, R5, UR13, R10, 0x2, P0 ;  /* 0x0000000d05077c11 */ /* 0x000fc800080f140a */
[----:B0-----:R-:W2:Y:S04]  /*13e0*/  LDG.E R8, desc[UR22][R8.64] ;  /* 0x0000001608087981 */ /* 0x001ea8000c1e1900 */
[----:B------:R-:W2:Y:S01]  /*13f0*/  LDG.E R7, desc[UR22][R6.64] ;  /* 0x0000001606077981 */ /* 0x000ea2000c1e1900 */
[----:B------:R-:W-:-:S04]  /*1400*/  UIADD3 UR26, UP0, UPT, UR26, -0x1, URZ ;  /* 0xffffffff1a1a7890 */ /* 0x000fc8000ff1e0ff */
[----:B------:R-:W-:Y:S02]  /*1410*/  UIADD3.X UR5, UPT, UPT, UR5, -0x1, URZ, UP0, !UPT ;  /* 0xffffffff05057890 */ /* 0x000fe400087fe4ff */
[----:B------:R-:W-:-:S04]  /*1420*/  UISETP.NE.U32.AND UP0, UPT, UR26, URZ, UPT ;  /* 0x000000ff1a00728c */ /* 0x000fc8000bf05070 */
[----:B------:R-:W-:Y:S02]  /*1430*/  UISETP.NE.AND.EX UP0, UPT, UR5, URZ, UPT, UP0 ;  /* 0x000000ff0500728c */ /* 0x000fe4000bf05300 */
[----:B------:R-:W-:Y:S01]  /*1440*/  UIADD3 UR4, UPT, UPT, UR4, 0x1, URZ ;  /* 0x0000000104047890 */ /* 0x000fe2000fffe0ff */
[----:B------:R-:W-:Y:S01]  /*1450*/  UMOV UR6, URZ ;  /* 0x000000ff00067c82 */ /* 0x000fe20008000000 */
[----:B--2---:R-:W-:-:S05]  /*1460*/  IMAD R4, R7, R8, R4 ;  /* 0x0000000807047224 */ /* 0x004fca00078e0204 */
[----:B------:R-:W-:Y:S05]  /*1470*/  BRA.U UP0, `(.L_x_5) ;  /* 0xfffffffd00b87547 */ /* 0x000fea000b83ffff */
.L_x_2:
[----:B------:R-:W2:Y:S02]  /*1480*/  LDCU.64 UR4, c[0x0][0x390] ;  /* 0x00007200ff0477ac */ /* 0x000ea40008000a00 */
[----:B--2---:R-:W-:-:S04]  /*1490*/  LEA R2, P0, R0, UR4, 0x2 ;  /* 0x0000000400027c11 */ /* 0x004fc8000f8010ff */
[----:B------:R-:W-:-:S05]  /*14a0*/  LEA.HI.X R3, R0, UR5, R3, 0x2, P0 ;  /* 0x0000000500037c11 */ /* 0x000fca00080f1403 */
[----:B0-----:R-:W-:Y:S01]  /*14b0*/  STG.E desc[UR22][R2.64], R4 ;  /* 0x0000000402007986 */ /* 0x001fe2000c101916 */
[----:B-1----:R-:W-:Y:S05]  /*14c0*/  EXIT ;  /* 0x000000000000794d */ /* 0x002fea0003800000 */
.L_x_6:
[----:B------:R-:W-:-:S00]  /*14d0*/  BRA `(.L_x_6) ;  /* 0xfffffffc00fc7947 */ /* 0x000fc0000383ffff */
[----:B------:R-:W-:-:S00]  /*14e0*/  NOP ;  /* 0x0000000000007918 */ /* 0x000fc00000000000 */
        /* <DEDUP_REMOVED lines=9> */
.L_x_7:


//--------------------- .nv.shared.reserved.0     --------------------------
	.section	.nv.shared.reserved.0,"aw",@nobits
	.weak		__nv_reservedSMEM_offset_0_alias
	.size		__nv_reservedSMEM_offset_0_alias, 0, 64
	.other		__nv_reservedSMEM_offset_0_alias,@"STO_CUDA_RESERVED_SHARED STV_DEFAULT"
__nv_reservedSMEM_offset_0_alias:
	.zero		0
	.zero		64


//--------------------- .nv.constant0._Z18matrix_vector_multPiS_S_m --------------------------
	.section	.nv.constant0._Z18matrix_vector_multPiS_S_m,"a",@progbits
	.sectionflags	@""
	.align	4
.nv.constant0._Z18matrix_vector_multPiS_S_m:
	.zero		928


//--------------------- SYMBOLS --------------------------

	.type		.nv.reservedSmem.offset0,@object
	.size		.nv.reservedSmem.offset0,0x4
